//
// Generated by NVIDIA NVVM Compiler
//
// Compiler Build ID: CL-36424714
// Cuda compilation tools, release 13.0, V13.0.88
// Based on NVVM 20.0.0
//

.version 9.0
.target sm_100
.address_size 64

	// .globl	_Z13gpu_operationPA16_dPA16_S_S2_S2_S2_S2_S2_
// _ZZ13gpu_operationPA16_dPA16_S_S2_S2_S2_S2_S2_E15Ur_partial_sums has been demoted
// _ZZ13gpu_operationPA16_dPA16_S_S2_S2_S2_S2_S2_E15Us_partial_sums has been demoted
// _ZZ13gpu_operationPA16_dPA16_S_S2_S2_S2_S2_S2_E15Ut_partial_sums has been demoted
// _ZZ13gpu_operationPA16_dPA16_S_S2_S2_S2_S2_S2_E6kernel has been demoted

.visible .entry _Z13gpu_operationPA16_dPA16_S_S2_S2_S2_S2_S2_(
	.param .u64 .ptr .align 1 _Z13gpu_operationPA16_dPA16_S_S2_S2_S2_S2_S2__param_0,
	.param .u64 .ptr .align 1 _Z13gpu_operationPA16_dPA16_S_S2_S2_S2_S2_S2__param_1,
	.param .u64 .ptr .align 1 _Z13gpu_operationPA16_dPA16_S_S2_S2_S2_S2_S2__param_2,
	.param .u64 .ptr .align 1 _Z13gpu_operationPA16_dPA16_S_S2_S2_S2_S2_S2__param_3,
	.param .u64 .ptr .align 1 _Z13gpu_operationPA16_dPA16_S_S2_S2_S2_S2_S2__param_4,
	.param .u64 .ptr .align 1 _Z13gpu_operationPA16_dPA16_S_S2_S2_S2_S2_S2__param_5,
	.param .u64 .ptr .align 1 _Z13gpu_operationPA16_dPA16_S_S2_S2_S2_S2_S2__param_6
)
{
	.reg .pred 	%p<2>;
	.reg .b32 	%r<21>;
	.reg .b64 	%rd<36>;
	.reg .b64 	%fd<273>;
	// demoted variable
	.shared .align 8 .b8 _ZZ13gpu_operationPA16_dPA16_S_S2_S2_S2_S2_S2_E15Ur_partial_sums[128];
	// demoted variable
	.shared .align 8 .b8 _ZZ13gpu_operationPA16_dPA16_S_S2_S2_S2_S2_S2_E15Us_partial_sums[128];
	// demoted variable
	.shared .align 8 .b8 _ZZ13gpu_operationPA16_dPA16_S_S2_S2_S2_S2_S2_E15Ut_partial_sums[128];
	// demoted variable
	.shared .align 8 .b8 _ZZ13gpu_operationPA16_dPA16_S_S2_S2_S2_S2_S2_E6kernel[2048];
	ld.param.u64 	%rd4, [_Z13gpu_operationPA16_dPA16_S_S2_S2_S2_S2_S2__param_0];
	ld.param.u64 	%rd5, [_Z13gpu_operationPA16_dPA16_S_S2_S2_S2_S2_S2__param_1];
	ld.param.u64 	%rd6, [_Z13gpu_operationPA16_dPA16_S_S2_S2_S2_S2_S2__param_2];
	ld.param.u64 	%rd7, [_Z13gpu_operationPA16_dPA16_S_S2_S2_S2_S2_S2__param_3];
	ld.param.u64 	%rd8, [_Z13gpu_operationPA16_dPA16_S_S2_S2_S2_S2_S2__param_4];
	ld.param.u64 	%rd9, [_Z13gpu_operationPA16_dPA16_S_S2_S2_S2_S2_S2__param_5];
	ld.param.u64 	%rd10, [_Z13gpu_operationPA16_dPA16_S_S2_S2_S2_S2_S2__param_6];
	cvta.to.global.u64 	%rd11, %rd4;
	cvta.to.global.u64 	%rd12, %rd9;
	cvta.to.global.u64 	%rd13, %rd10;
	cvta.to.global.u64 	%rd14, %rd8;
	mov.u32 	%r1, %ctaid.x;
	mov.u32 	%r2, %ctaid.y;
	mov.u32 	%r3, %nctaid.x;
	mov.u32 	%r4, %nctaid.y;
	mov.u32 	%r5, %ctaid.z;
	mad.lo.s32 	%r6, %r5, %r4, %r2;
	mad.lo.s32 	%r7, %r6, %r3, %r1;
	mov.u32 	%r8, %ntid.x;
	mov.u32 	%r9, %tid.x;
	mad.lo.s32 	%r10, %r7, %r8, %r9;
	mul.wide.s32 	%rd15, %r10, 128;
	add.s64 	%rd16, %rd11, %rd15;
	shl.b32 	%r11, %r10, 7;
	mov.u32 	%r12, _ZZ13gpu_operationPA16_dPA16_S_S2_S2_S2_S2_S2_E6kernel;
	add.s32 	%r13, %r12, %r11;
	cvta.to.global.u64 	%rd17, %rd5;
	cvta.to.global.u64 	%rd18, %rd6;
	cvta.to.global.u64 	%rd19, %rd7;
	ld.global.f64 	%fd1, [%rd16];
	st.shared.f64 	[%r13], %fd1;
	ld.global.f64 	%fd2, [%rd16+8];
	st.shared.f64 	[%r13+8], %fd2;
	ld.global.f64 	%fd3, [%rd16+16];
	st.shared.f64 	[%r13+16], %fd3;
	ld.global.f64 	%fd4, [%rd16+24];
	st.shared.f64 	[%r13+24], %fd4;
	ld.global.f64 	%fd5, [%rd16+32];
	st.shared.f64 	[%r13+32], %fd5;
	ld.global.f64 	%fd6, [%rd16+40];
	st.shared.f64 	[%r13+40], %fd6;
	ld.global.f64 	%fd7, [%rd16+48];
	st.shared.f64 	[%r13+48], %fd7;
	ld.global.f64 	%fd8, [%rd16+56];
	st.shared.f64 	[%r13+56], %fd8;
	ld.global.f64 	%fd9, [%rd16+64];
	st.shared.f64 	[%r13+64], %fd9;
	ld.global.f64 	%fd10, [%rd16+72];
	st.shared.f64 	[%r13+72], %fd10;
	ld.global.f64 	%fd11, [%rd16+80];
	st.shared.f64 	[%r13+80], %fd11;
	ld.global.f64 	%fd12, [%rd16+88];
	st.shared.f64 	[%r13+88], %fd12;
	ld.global.f64 	%fd13, [%rd16+96];
	st.shared.f64 	[%r13+96], %fd13;
	ld.global.f64 	%fd14, [%rd16+104];
	st.shared.f64 	[%r13+104], %fd14;
	ld.global.f64 	%fd15, [%rd16+112];
	st.shared.f64 	[%r13+112], %fd15;
	ld.global.f64 	%fd16, [%rd16+120];
	st.shared.f64 	[%r13+120], %fd16;
	bar.sync 	0;
	shl.b32 	%r14, %r10, 3;
	mov.u32 	%r15, _ZZ13gpu_operationPA16_dPA16_S_S2_S2_S2_S2_S2_E15Ur_partial_sums;
	add.s32 	%r16, %r15, %r14;
	mov.u32 	%r17, _ZZ13gpu_operationPA16_dPA16_S_S2_S2_S2_S2_S2_E15Us_partial_sums;
	add.s32 	%r18, %r17, %r14;
	mov.u32 	%r19, _ZZ13gpu_operationPA16_dPA16_S_S2_S2_S2_S2_S2_E15Ut_partial_sums;
	add.s32 	%r20, %r19, %r14;
	mul.wide.u32 	%rd20, %r2, 128;
	add.s64 	%rd21, %rd17, %rd20;
	mul.wide.u32 	%rd22, %r5, 8;
	add.s64 	%rd23, %rd21, %rd22;
	mul.wide.u32 	%rd24, %r1, 2048;
	add.s64 	%rd25, %rd18, %rd24;
	add.s64 	%rd26, %rd25, %rd22;
	add.s64 	%rd27, %rd19, %rd24;
	add.s64 	%rd28, %rd27, %rd20;
	ld.shared.f64 	%fd17, [%r13];
	ld.global.f64 	%fd18, [%rd23];
	fma.rn.f64 	%fd19, %fd17, %fd18, 0d0000000000000000;
	ld.global.f64 	%fd20, [%rd26];
	fma.rn.f64 	%fd21, %fd17, %fd20, 0d0000000000000000;
	ld.global.f64 	%fd22, [%rd28];
	fma.rn.f64 	%fd23, %fd17, %fd22, 0d0000000000000000;
	ld.shared.f64 	%fd24, [%r13+8];
	ld.global.f64 	%fd25, [%rd23+2048];
	fma.rn.f64 	%fd26, %fd24, %fd25, %fd19;
	ld.global.f64 	%fd27, [%rd26+128];
	fma.rn.f64 	%fd28, %fd24, %fd27, %fd21;
	ld.global.f64 	%fd29, [%rd28+8];
	fma.rn.f64 	%fd30, %fd24, %fd29, %fd23;
	ld.shared.f64 	%fd31, [%r13+16];
	ld.global.f64 	%fd32, [%rd23+4096];
	fma.rn.f64 	%fd33, %fd31, %fd32, %fd26;
	ld.global.f64 	%fd34, [%rd26+256];
	fma.rn.f64 	%fd35, %fd31, %fd34, %fd28;
	ld.global.f64 	%fd36, [%rd28+16];
	fma.rn.f64 	%fd37, %fd31, %fd36, %fd30;
	ld.shared.f64 	%fd38, [%r13+24];
	ld.global.f64 	%fd39, [%rd23+6144];
	fma.rn.f64 	%fd40, %fd38, %fd39, %fd33;
	ld.global.f64 	%fd41, [%rd26+384];
	fma.rn.f64 	%fd42, %fd38, %fd41, %fd35;
	ld.global.f64 	%fd43, [%rd28+24];
	fma.rn.f64 	%fd44, %fd38, %fd43, %fd37;
	ld.shared.f64 	%fd45, [%r13+32];
	ld.global.f64 	%fd46, [%rd23+8192];
	fma.rn.f64 	%fd47, %fd45, %fd46, %fd40;
	ld.global.f64 	%fd48, [%rd26+512];
	fma.rn.f64 	%fd49, %fd45, %fd48, %fd42;
	ld.global.f64 	%fd50, [%rd28+32];
	fma.rn.f64 	%fd51, %fd45, %fd50, %fd44;
	ld.shared.f64 	%fd52, [%r13+40];
	ld.global.f64 	%fd53, [%rd23+10240];
	fma.rn.f64 	%fd54, %fd52, %fd53, %fd47;
	ld.global.f64 	%fd55, [%rd26+640];
	fma.rn.f64 	%fd56, %fd52, %fd55, %fd49;
	ld.global.f64 	%fd57, [%rd28+40];
	fma.rn.f64 	%fd58, %fd52, %fd57, %fd51;
	ld.shared.f64 	%fd59, [%r13+48];
	ld.global.f64 	%fd60, [%rd23+12288];
	fma.rn.f64 	%fd61, %fd59, %fd60, %fd54;
	ld.global.f64 	%fd62, [%rd26+768];
	fma.rn.f64 	%fd63, %fd59, %fd62, %fd56;
	ld.global.f64 	%fd64, [%rd28+48];
	fma.rn.f64 	%fd65, %fd59, %fd64, %fd58;
	ld.shared.f64 	%fd66, [%r13+56];
	ld.global.f64 	%fd67, [%rd23+14336];
	fma.rn.f64 	%fd68, %fd66, %fd67, %fd61;
	ld.global.f64 	%fd69, [%rd26+896];
	fma.rn.f64 	%fd70, %fd66, %fd69, %fd63;
	ld.global.f64 	%fd71, [%rd28+56];
	fma.rn.f64 	%fd72, %fd66, %fd71, %fd65;
	ld.shared.f64 	%fd73, [%r13+64];
	ld.global.f64 	%fd74, [%rd23+16384];
	fma.rn.f64 	%fd75, %fd73, %fd74, %fd68;
	ld.global.f64 	%fd76, [%rd26+1024];
	fma.rn.f64 	%fd77, %fd73, %fd76, %fd70;
	ld.global.f64 	%fd78, [%rd28+64];
	fma.rn.f64 	%fd79, %fd73, %fd78, %fd72;
	ld.shared.f64 	%fd80, [%r13+72];
	ld.global.f64 	%fd81, [%rd23+18432];
	fma.rn.f64 	%fd82, %fd80, %fd81, %fd75;
	ld.global.f64 	%fd83, [%rd26+1152];
	fma.rn.f64 	%fd84, %fd80, %fd83, %fd77;
	ld.global.f64 	%fd85, [%rd28+72];
	fma.rn.f64 	%fd86, %fd80, %fd85, %fd79;
	ld.shared.f64 	%fd87, [%r13+80];
	ld.global.f64 	%fd88, [%rd23+20480];
	fma.rn.f64 	%fd89, %fd87, %fd88, %fd82;
	ld.global.f64 	%fd90, [%rd26+1280];
	fma.rn.f64 	%fd91, %fd87, %fd90, %fd84;
	ld.global.f64 	%fd92, [%rd28+80];
	fma.rn.f64 	%fd93, %fd87, %fd92, %fd86;
	ld.shared.f64 	%fd94, [%r13+88];
	ld.global.f64 	%fd95, [%rd23+22528];
	fma.rn.f64 	%fd96, %fd94, %fd95, %fd89;
	ld.global.f64 	%fd97, [%rd26+1408];
	fma.rn.f64 	%fd98, %fd94, %fd97, %fd91;
	ld.global.f64 	%fd99, [%rd28+88];
	fma.rn.f64 	%fd100, %fd94, %fd99, %fd93;
	ld.shared.f64 	%fd101, [%r13+96];
	ld.global.f64 	%fd102, [%rd23+24576];
	fma.rn.f64 	%fd103, %fd101, %fd102, %fd96;
	ld.global.f64 	%fd104, [%rd26+1536];
	fma.rn.f64 	%fd105, %fd101, %fd104, %fd98;
	ld.global.f64 	%fd106, [%rd28+96];
	fma.rn.f64 	%fd107, %fd101, %fd106, %fd100;
	ld.shared.f64 	%fd108, [%r13+104];
	ld.global.f64 	%fd109, [%rd23+26624];
	fma.rn.f64 	%fd110, %fd108, %fd109, %fd103;
	ld.global.f64 	%fd111, [%rd26+1664];
	fma.rn.f64 	%fd112, %fd108, %fd111, %fd105;
	ld.global.f64 	%fd113, [%rd28+104];
	fma.rn.f64 	%fd114, %fd108, %fd113, %fd107;
	ld.shared.f64 	%fd115, [%r13+112];
	ld.global.f64 	%fd116, [%rd23+28672];
	fma.rn.f64 	%fd117, %fd115, %fd116, %fd110;
	ld.global.f64 	%fd118, [%rd26+1792];
	fma.rn.f64 	%fd119, %fd115, %fd118, %fd112;
	ld.global.f64 	%fd120, [%rd28+112];
	fma.rn.f64 	%fd121, %fd115, %fd120, %fd114;
	ld.shared.f64 	%fd122, [%r13+120];
	ld.global.f64 	%fd123, [%rd23+30720];
	fma.rn.f64 	%fd124, %fd122, %fd123, %fd117;
	ld.global.f64 	%fd125, [%rd26+1920];
	fma.rn.f64 	%fd126, %fd122, %fd125, %fd119;
	ld.global.f64 	%fd127, [%rd28+120];
	fma.rn.f64 	%fd128, %fd122, %fd127, %fd121;
	st.shared.f64 	[%r16], %fd124;
	st.shared.f64 	[%r18], %fd126;
	st.shared.f64 	[%r20], %fd128;
	bar.sync 	0;
	add.s64 	%rd29, %rd14, %rd24;
	add.s64 	%rd30, %rd29, %rd20;
	add.s64 	%rd1, %rd30, %rd22;
	mov.b64 	%rd31, 0;
	st.global.u64 	[%rd1], %rd31;
	add.s64 	%rd32, %rd13, %rd24;
	add.s64 	%rd33, %rd32, %rd20;
	add.s64 	%rd2, %rd33, %rd22;
	st.global.u64 	[%rd2], %rd31;
	add.s64 	%rd34, %rd12, %rd24;
	add.s64 	%rd35, %rd34, %rd20;
	add.s64 	%rd3, %rd35, %rd22;
	st.global.u64 	[%rd3], %rd31;
	setp.ne.s32 	%p1, %r10, 0;
	@%p1 bra 	$L__BB0_2;
	ld.shared.f64 	%fd129, [_ZZ13gpu_operationPA16_dPA16_S_S2_S2_S2_S2_S2_E15Ur_partial_sums];
	ld.global.f64 	%fd130, [%rd1];
	add.f64 	%fd131, %fd129, %fd130;
	st.global.f64 	[%rd1], %fd131;
	ld.shared.f64 	%fd132, [_ZZ13gpu_operationPA16_dPA16_S_S2_S2_S2_S2_S2_E15Ut_partial_sums];
	ld.global.f64 	%fd133, [%rd2];
	add.f64 	%fd134, %fd132, %fd133;
	st.global.f64 	[%rd2], %fd134;
	ld.shared.f64 	%fd135, [_ZZ13gpu_operationPA16_dPA16_S_S2_S2_S2_S2_S2_E15Us_partial_sums];
	ld.global.f64 	%fd136, [%rd3];
	add.f64 	%fd137, %fd135, %fd136;
	st.global.f64 	[%rd3], %fd137;
	ld.shared.f64 	%fd138, [_ZZ13gpu_operationPA16_dPA16_S_S2_S2_S2_S2_S2_E15Ur_partial_sums+8];
	ld.global.f64 	%fd139, [%rd1];
	add.f64 	%fd140, %fd138, %fd139;
	st.global.f64 	[%rd1], %fd140;
	ld.shared.f64 	%fd141, [_ZZ13gpu_operationPA16_dPA16_S_S2_S2_S2_S2_S2_E15Ut_partial_sums+8];
	ld.global.f64 	%fd142, [%rd2];
	add.f64 	%fd143, %fd141, %fd142;
	st.global.f64 	[%rd2], %fd143;
	ld.shared.f64 	%fd144, [_ZZ13gpu_operationPA16_dPA16_S_S2_S2_S2_S2_S2_E15Us_partial_sums+8];
	ld.global.f64 	%fd145, [%rd3];
	add.f64 	%fd146, %fd144, %fd145;
	st.global.f64 	[%rd3], %fd146;
	ld.shared.f64 	%fd147, [_ZZ13gpu_operationPA16_dPA16_S_S2_S2_S2_S2_S2_E15Ur_partial_sums+16];
	ld.global.f64 	%fd148, [%rd1];
	add.f64 	%fd149, %fd147, %fd148;
	st.global.f64 	[%rd1], %fd149;
	ld.shared.f64 	%fd150, [_ZZ13gpu_operationPA16_dPA16_S_S2_S2_S2_S2_S2_E15Ut_partial_sums+16];
	ld.global.f64 	%fd151, [%rd2];
	add.f64 	%fd152, %fd150, %fd151;
	st.global.f64 	[%rd2], %fd152;
	ld.shared.f64 	%fd153, [_ZZ13gpu_operationPA16_dPA16_S_S2_S2_S2_S2_S2_E15Us_partial_sums+16];
	ld.global.f64 	%fd154, [%rd3];
	add.f64 	%fd155, %fd153, %fd154;
	st.global.f64 	[%rd3], %fd155;
	ld.shared.f64 	%fd156, [_ZZ13gpu_operationPA16_dPA16_S_S2_S2_S2_S2_S2_E15Ur_partial_sums+24];
	ld.global.f64 	%fd157, [%rd1];
	add.f64 	%fd158, %fd156, %fd157;
	st.global.f64 	[%rd1], %fd158;
	ld.shared.f64 	%fd159, [_ZZ13gpu_operationPA16_dPA16_S_S2_S2_S2_S2_S2_E15Ut_partial_sums+24];
	ld.global.f64 	%fd160, [%rd2];
	add.f64 	%fd161, %fd159, %fd160;
	st.global.f64 	[%rd2], %fd161;
	ld.shared.f64 	%fd162, [_ZZ13gpu_operationPA16_dPA16_S_S2_S2_S2_S2_S2_E15Us_partial_sums+24];
	ld.global.f64 	%fd163, [%rd3];
	add.f64 	%fd164, %fd162, %fd163;
	st.global.f64 	[%rd3], %fd164;
	ld.shared.f64 	%fd165, [_ZZ13gpu_operationPA16_dPA16_S_S2_S2_S2_S2_S2_E15Ur_partial_sums+32];
	ld.global.f64 	%fd166, [%rd1];
	add.f64 	%fd167, %fd165, %fd166;
	st.global.f64 	[%rd1], %fd167;
	ld.shared.f64 	%fd168, [_ZZ13gpu_operationPA16_dPA16_S_S2_S2_S2_S2_S2_E15Ut_partial_sums+32];
	ld.global.f64 	%fd169, [%rd2];
	add.f64 	%fd170, %fd168, %fd169;
	st.global.f64 	[%rd2], %fd170;
	ld.shared.f64 	%fd171, [_ZZ13gpu_operationPA16_dPA16_S_S2_S2_S2_S2_S2_E15Us_partial_sums+32];
	ld.global.f64 	%fd172, [%rd3];
	add.f64 	%fd173, %fd171, %fd172;
	st.global.f64 	[%rd3], %fd173;
	ld.shared.f64 	%fd174, [_ZZ13gpu_operationPA16_dPA16_S_S2_S2_S2_S2_S2_E15Ur_partial_sums+40];
	ld.global.f64 	%fd175, [%rd1];
	add.f64 	%fd176, %fd174, %fd175;
	st.global.f64 	[%rd1], %fd176;
	ld.shared.f64 	%fd177, [_ZZ13gpu_operationPA16_dPA16_S_S2_S2_S2_S2_S2_E15Ut_partial_sums+40];
	ld.global.f64 	%fd178, [%rd2];
	add.f64 	%fd179, %fd177, %fd178;
	st.global.f64 	[%rd2], %fd179;
	ld.shared.f64 	%fd180, [_ZZ13gpu_operationPA16_dPA16_S_S2_S2_S2_S2_S2_E15Us_partial_sums+40];
	ld.global.f64 	%fd181, [%rd3];
	add.f64 	%fd182, %fd180, %fd181;
	st.global.f64 	[%rd3], %fd182;
	ld.shared.f64 	%fd183, [_ZZ13gpu_operationPA16_dPA16_S_S2_S2_S2_S2_S2_E15Ur_partial_sums+48];
	ld.global.f64 	%fd184, [%rd1];
	add.f64 	%fd185, %fd183, %fd184;
	st.global.f64 	[%rd1], %fd185;
	ld.shared.f64 	%fd186, [_ZZ13gpu_operationPA16_dPA16_S_S2_S2_S2_S2_S2_E15Ut_partial_sums+48];
	ld.global.f64 	%fd187, [%rd2];
	add.f64 	%fd188, %fd186, %fd187;
	st.global.f64 	[%rd2], %fd188;
	ld.shared.f64 	%fd189, [_ZZ13gpu_operationPA16_dPA16_S_S2_S2_S2_S2_S2_E15Us_partial_sums+48];
	ld.global.f64 	%fd190, [%rd3];
	add.f64 	%fd191, %fd189, %fd190;
	st.global.f64 	[%rd3], %fd191;
	ld.shared.f64 	%fd192, [_ZZ13gpu_operationPA16_dPA16_S_S2_S2_S2_S2_S2_E15Ur_partial_sums+56];
	ld.global.f64 	%fd193, [%rd1];
	add.f64 	%fd194, %fd192, %fd193;
	st.global.f64 	[%rd1], %fd194;
	ld.shared.f64 	%fd195, [_ZZ13gpu_operationPA16_dPA16_S_S2_S2_S2_S2_S2_E15Ut_partial_sums+56];
	ld.global.f64 	%fd196, [%rd2];
	add.f64 	%fd197, %fd195, %fd196;
	st.global.f64 	[%rd2], %fd197;
	ld.shared.f64 	%fd198, [_ZZ13gpu_operationPA16_dPA16_S_S2_S2_S2_S2_S2_E15Us_partial_sums+56];
	ld.global.f64 	%fd199, [%rd3];
	add.f64 	%fd200, %fd198, %fd199;
	st.global.f64 	[%rd3], %fd200;
	ld.shared.f64 	%fd201, [_ZZ13gpu_operationPA16_dPA16_S_S2_S2_S2_S2_S2_E15Ur_partial_sums+64];
	ld.global.f64 	%fd202, [%rd1];
	add.f64 	%fd203, %fd201, %fd202;
	st.global.f64 	[%rd1], %fd203;
	ld.shared.f64 	%fd204, [_ZZ13gpu_operationPA16_dPA16_S_S2_S2_S2_S2_S2_E15Ut_partial_sums+64];
	ld.global.f64 	%fd205, [%rd2];
	add.f64 	%fd206, %fd204, %fd205;
	st.global.f64 	[%rd2], %fd206;
	ld.shared.f64 	%fd207, [_ZZ13gpu_operationPA16_dPA16_S_S2_S2_S2_S2_S2_E15Us_partial_sums+64];
	ld.global.f64 	%fd208, [%rd3];
	add.f64 	%fd209, %fd207, %fd208;
	st.global.f64 	[%rd3], %fd209;
	ld.shared.f64 	%fd210, [_ZZ13gpu_operationPA16_dPA16_S_S2_S2_S2_S2_S2_E15Ur_partial_sums+72];
	ld.global.f64 	%fd211, [%rd1];
	add.f64 	%fd212, %fd210, %fd211;
	st.global.f64 	[%rd1], %fd212;
	ld.shared.f64 	%fd213, [_ZZ13gpu_operationPA16_dPA16_S_S2_S2_S2_S2_S2_E15Ut_partial_sums+72];
	ld.global.f64 	%fd214, [%rd2];
	add.f64 	%fd215, %fd213, %fd214;
	st.global.f64 	[%rd2], %fd215;
	ld.shared.f64 	%fd216, [_ZZ13gpu_operationPA16_dPA16_S_S2_S2_S2_S2_S2_E15Us_partial_sums+72];
	ld.global.f64 	%fd217, [%rd3];
	add.f64 	%fd218, %fd216, %fd217;
	st.global.f64 	[%rd3], %fd218;
	ld.shared.f64 	%fd219, [_ZZ13gpu_operationPA16_dPA16_S_S2_S2_S2_S2_S2_E15Ur_partial_sums+80];
	ld.global.f64 	%fd220, [%rd1];
	add.f64 	%fd221, %fd219, %fd220;
	st.global.f64 	[%rd1], %fd221;
	ld.shared.f64 	%fd222, [_ZZ13gpu_operationPA16_dPA16_S_S2_S2_S2_S2_S2_E15Ut_partial_sums+80];
	ld.global.f64 	%fd223, [%rd2];
	add.f64 	%fd224, %fd222, %fd223;
	st.global.f64 	[%rd2], %fd224;
	ld.shared.f64 	%fd225, [_ZZ13gpu_operationPA16_dPA16_S_S2_S2_S2_S2_S2_E15Us_partial_sums+80];
	ld.global.f64 	%fd226, [%rd3];
	add.f64 	%fd227, %fd225, %fd226;
	st.global.f64 	[%rd3], %fd227;
	ld.shared.f64 	%fd228, [_ZZ13gpu_operationPA16_dPA16_S_S2_S2_S2_S2_S2_E15Ur_partial_sums+88];
	ld.global.f64 	%fd229, [%rd1];
	add.f64 	%fd230, %fd228, %fd229;
	st.global.f64 	[%rd1], %fd230;
	ld.shared.f64 	%fd231, [_ZZ13gpu_operationPA16_dPA16_S_S2_S2_S2_S2_S2_E15Ut_partial_sums+88];
	ld.global.f64 	%fd232, [%rd2];
	add.f64 	%fd233, %fd231, %fd232;
	st.global.f64 	[%rd2], %fd233;
	ld.shared.f64 	%fd234, [_ZZ13gpu_operationPA16_dPA16_S_S2_S2_S2_S2_S2_E15Us_partial_sums+88];
	ld.global.f64 	%fd235, [%rd3];
	add.f64 	%fd236, %fd234, %fd235;
	st.global.f64 	[%rd3], %fd236;
	ld.shared.f64 	%fd237, [_ZZ13gpu_operationPA16_dPA16_S_S2_S2_S2_S2_S2_E15Ur_partial_sums+96];
	ld.global.f64 	%fd238, [%rd1];
	add.f64 	%fd239, %fd237, %fd238;
	st.global.f64 	[%rd1], %fd239;
	ld.shared.f64 	%fd240, [_ZZ13gpu_operationPA16_dPA16_S_S2_S2_S2_S2_S2_E15Ut_partial_sums+96];
	ld.global.f64 	%fd241, [%rd2];
	add.f64 	%fd242, %fd240, %fd241;
	st.global.f64 	[%rd2], %fd242;
	ld.shared.f64 	%fd243, [_ZZ13gpu_operationPA16_dPA16_S_S2_S2_S2_S2_S2_E15Us_partial_sums+96];
	ld.global.f64 	%fd244, [%rd3];
	add.f64 	%fd245, %fd243, %fd244;
	st.global.f64 	[%rd3], %fd245;
	ld.shared.f64 	%fd246, [_ZZ13gpu_operationPA16_dPA16_S_S2_S2_S2_S2_S2_E15Ur_partial_sums+104];
	ld.global.f64 	%fd247, [%rd1];
	add.f64 	%fd248, %fd246, %fd247;
	st.global.f64 	[%rd1], %fd248;
	ld.shared.f64 	%fd249, [_ZZ13gpu_operationPA16_dPA16_S_S2_S2_S2_S2_S2_E15Ut_partial_sums+104];
	ld.global.f64 	%fd250, [%rd2];
	add.f64 	%fd251, %fd249, %fd250;
	st.global.f64 	[%rd2], %fd251;
	ld.shared.f64 	%fd252, [_ZZ13gpu_operationPA16_dPA16_S_S2_S2_S2_S2_S2_E15Us_partial_sums+104];
	ld.global.f64 	%fd253, [%rd3];
	add.f64 	%fd254, %fd252, %fd253;
	st.global.f64 	[%rd3], %fd254;
	ld.shared.f64 	%fd255, [_ZZ13gpu_operationPA16_dPA16_S_S2_S2_S2_S2_S2_E15Ur_partial_sums+112];
	ld.global.f64 	%fd256, [%rd1];
	add.f64 	%fd257, %fd255, %fd256;
	st.global.f64 	[%rd1], %fd257;
	ld.shared.f64 	%fd258, [_ZZ13gpu_operationPA16_dPA16_S_S2_S2_S2_S2_S2_E15Ut_partial_sums+112];
	ld.global.f64 	%fd259, [%rd2];
	add.f64 	%fd260, %fd258, %fd259;
	st.global.f64 	[%rd2], %fd260;
	ld.shared.f64 	%fd261, [_ZZ13gpu_operationPA16_dPA16_S_S2_S2_S2_S2_S2_E15Us_partial_sums+112];
	ld.global.f64 	%fd262, [%rd3];
	add.f64 	%fd263, %fd261, %fd262;
	st.global.f64 	[%rd3], %fd263;
	ld.shared.f64 	%fd264, [_ZZ13gpu_operationPA16_dPA16_S_S2_S2_S2_S2_S2_E15Ur_partial_sums+120];
	ld.global.f64 	%fd265, [%rd1];
	add.f64 	%fd266, %fd264, %fd265;
	st.global.f64 	[%rd1], %fd266;
	ld.shared.f64 	%fd267, [_ZZ13gpu_operationPA16_dPA16_S_S2_S2_S2_S2_S2_E15Ut_partial_sums+120];
	ld.global.f64 	%fd268, [%rd2];
	add.f64 	%fd269, %fd267, %fd268;
	st.global.f64 	[%rd2], %fd269;
	ld.shared.f64 	%fd270, [_ZZ13gpu_operationPA16_dPA16_S_S2_S2_S2_S2_S2_E15Us_partial_sums+120];
	ld.global.f64 	%fd271, [%rd3];
	add.f64 	%fd272, %fd270, %fd271;
	st.global.f64 	[%rd3], %fd272;
$L__BB0_2:
	ret;

}


// ===== COMPILED SASS (sm_100) =====

	.target	sm_100

	.elftype	@"ET_EXEC"


//--------------------- .note.nv.tkinfo           --------------------------
	.section	.note.nv.tkinfo,"",@"SHT_NOTE"
	.sectionflags	@"SHF_NOTE_NV_TKINFO"
	.tkinfo
        /*0018*/ 	.word	0x00000002
        /*0030*/ 	.string	""
        /*0030*/ 	.string	"ptxas"
        /*0030*/ 	.string	"Cuda compilation tools, release 13.0, V13.0.88"
        /*0030*/ 	.string	"Build cuda_13.0.r13.0/compiler.36424714_0"
        /*0030*/ 	.string	"-arch sm_100 -m 64 "



//--------------------- .note.nv.cuinfo           --------------------------
	.section	.note.nv.cuinfo,"",@"SHT_NOTE"
	.sectionflags	@"SHF_NOTE_NV_CUINFO"
        /*0018*/ 	.short	0x0002
        /*001a*/ 	.short	0x0064
        /*001c*/ 	.short	0x0082
	.zero		2


//--------------------- .nv.info                  --------------------------
	.section	.nv.info,"",@"SHT_CUDA_INFO"
	.align	4


	//----- nvinfo : EIATTR_REGCOUNT
	.align		4
        /*0000*/ 	.byte	0x04, 0x2f
        /*0002*/ 	.short	(.L_1 - .L_0)
	.align		4
.L_0:
        /*0004*/ 	.word	index@(_Z13gpu_operationPA16_dPA16_S_S2_S2_S2_S2_S2_)
        /*0008*/ 	.word	0x00000020


	//----- nvinfo : EIATTR_FRAME_SIZE
	.align		4
.L_1:
        /*000c*/ 	.byte	0x04, 0x11
        /*000e*/ 	.short	(.L_3 - .L_2)
	.align		4
.L_2:
        /*0010*/ 	.word	index@(_Z13gpu_operationPA16_dPA16_S_S2_S2_S2_S2_S2_)
        /*0014*/ 	.word	0x00000000


	//----- nvinfo : EIATTR_MIN_STACK_SIZE
	.align		4
.L_3:
        /*0018*/ 	.byte	0x04, 0x12
        /*001a*/ 	.short	(.L_5 - .L_4)
	.align		4
.L_4:
        /*001c*/ 	.word	index@(_Z13gpu_operationPA16_dPA16_S_S2_S2_S2_S2_S2_)
        /*0020*/ 	.word	0x00000000
.L_5:


//--------------------- .nv.compat                --------------------------
	.section	.nv.compat,"",@"SHT_CUDA_COMPAT_INFO"
	.align	4
        /*0000*/ 	.byte	0x02, 0x09, 0x00, 0x00, 0x02, 0x02, 0x01, 0x00, 0x02, 0x05, 0x05, 0x00, 0x03, 0x07, 0x01, 0x01
        /*0010*/ 	.byte	0x02, 0x03, 0x00, 0x00, 0x02, 0x06, 0x01, 0x00, 0x04, 0x0b, 0x08, 0x00, 0x01, 0x00, 0x00, 0x00
        /*0020*/ 	.byte	0x00, 0x00, 0x00, 0x00


//--------------------- .nv.info._Z13gpu_operationPA16_dPA16_S_S2_S2_S2_S2_S2_ --------------------------
	.section	.nv.info._Z13gpu_operationPA16_dPA16_S_S2_S2_S2_S2_S2_,"",@"SHT_CUDA_INFO"
	.sectionflags	@""
	.align	4


	//----- nvinfo : EIATTR_CUDA_API_VERSION
	.align		4
        /*0000*/ 	.byte	0x04, 0x37
        /*0002*/ 	.short	(.L_7 - .L_6)
.L_6:
        /*0004*/ 	.word	0x00000082


	//----- nvinfo : EIATTR_KPARAM_INFO
	.align		4
.L_7:
        /*0008*/ 	.byte	0x04, 0x17
        /*000a*/ 	.short	(.L_9 - .L_8)
.L_8:
        /*000c*/ 	.word	0x00000000
        /*0010*/ 	.short	0x0006
        /*0012*/ 	.short	0x0030
        /*0014*/ 	.byte	0x00, 0xf5, 0x21, 0x00


	//----- nvinfo : EIATTR_KPARAM_INFO
	.align		4
.L_9:
        /*0018*/ 	.byte	0x04, 0x17
        /*001a*/ 	.short	(.L_11 - .L_10)
.L_10:
        /*001c*/ 	.word	0x00000000
        /*0020*/ 	.short	0x0005
        /*0022*/ 	.short	0x0028
        /*0024*/ 	.byte	0x00, 0xf5, 0x21, 0x00


	//----- nvinfo : EIATTR_KPARAM_INFO
	.align		4
.L_11:
        /*0028*/ 	.byte	0x04, 0x17
        /*002a*/ 	.short	(.L_13 - .L_12)
.L_12:
        /*002c*/ 	.word	0x00000000
        /*0030*/ 	.short	0x0004
        /*0032*/ 	.short	0x0020
        /*0034*/ 	.byte	0x00, 0xf5, 0x21, 0x00


	//----- nvinfo : EIATTR_KPARAM_INFO
	.align		4
.L_13:
        /*0038*/ 	.byte	0x04, 0x17
        /*003a*/ 	.short	(.L_15 - .L_14)
.L_14:
        /*003c*/ 	.word	0x00000000
        /*0040*/ 	.short	0x0003
        /*0042*/ 	.short	0x0018
        /*0044*/ 	.byte	0x00, 0xf5, 0x21, 0x00


	//----- nvinfo : EIATTR_KPARAM_INFO
	.align		4
.L_15:
        /*0048*/ 	.byte	0x04, 0x17
        /*004a*/ 	.short	(.L_17 - .L_16)
.L_16:
        /*004c*/ 	.word	0x00000000
        /*0050*/ 	.short	0x0002
        /*0052*/ 	.short	0x0010
        /*0054*/ 	.byte	0x00, 0xf5, 0x21, 0x00


	//----- nvinfo : EIATTR_KPARAM_INFO
	.align		4
.L_17:
        /*0058*/ 	.byte	0x04, 0x17
        /*005a*/ 	.short	(.L_19 - .L_18)
.L_18:
        /*005c*/ 	.word	0x00000000
        /*0060*/ 	.short	0x0001
        /*0062*/ 	.short	0x0008
        /*0064*/ 	.byte	0x00, 0xf5, 0x21, 0x00


	//----- nvinfo : EIATTR_KPARAM_INFO
	.align		4
.L_19:
        /*0068*/ 	.byte	0x04, 0x17
        /*006a*/ 	.short	(.L_21 - .L_20)
.L_20:
        /*006c*/ 	.word	0x00000000
        /*0070*/ 	.short	0x0000
        /*0072*/ 	.short	0x0000
        /*0074*/ 	.byte	0x00, 0xf5, 0x21, 0x00


	//----- nvinfo : EIATTR_SPARSE_MMA_MASK
	.align		4
.L_21:
        /*0078*/ 	.byte	0x03, 0x50
        /*007a*/ 	.short	0x0000


	//----- nvinfo : EIATTR_MAXREG_COUNT
	.align		4
        /*007c*/ 	.byte	0x03, 0x1b
        /*007e*/ 	.short	0x00ff


	//----- nvinfo : EIATTR_NUM_BARRIERS
	.align		4
        /*0080*/ 	.byte	0x02, 0x4c
        /*0082*/ 	.byte	0x01
	.zero		1


	//----- nvinfo : EIATTR_MERCURY_ISA_VERSION
	.align		4
        /*0084*/ 	.byte	0x03, 0x5f
        /*0086*/ 	.short	0x0101


	//----- nvinfo : EIATTR_VRC_CTA_INIT_COUNT
	.align		4
        /*0088*/ 	.byte	0x02, 0x4a
	.zero		1
	.zero		1


	//----- nvinfo : EIATTR_EXIT_INSTR_OFFSETS
	.align		4
        /*008c*/ 	.byte	0x04, 0x1c
        /*008e*/ 	.short	(.L_23 - .L_22)


	//   ....[0]....
.L_22:
        /*0090*/ 	.word	0x00000b90


	//   ....[1]....
        /*0094*/ 	.word	0x00001620


	//----- nvinfo : EIATTR_CBANK_PARAM_SIZE
	.align		4
.L_23:
        /*0098*/ 	.byte	0x03, 0x19
        /*009a*/ 	.short	0x0038


	//----- nvinfo : EIATTR_PARAM_CBANK
	.align		4
        /*009c*/ 	.byte	0x04, 0x0a
        /*009e*/ 	.short	(.L_25 - .L_24)
	.align		4
.L_24:
        /*00a0*/ 	.word	index@(.nv.constant0._Z13gpu_operationPA16_dPA16_S_S2_S2_S2_S2_S2_)
        /*00a4*/ 	.short	0x0380
        /*00a6*/ 	.short	0x0038


	//----- nvinfo : EIATTR_SW_WAR
	.align		4
.L_25:
        /*00a8*/ 	.byte	0x04, 0x36
        /*00aa*/ 	.short	(.L_27 - .L_26)
.L_26:
        /*00ac*/ 	.word	0x00000008
.L_27:


//--------------------- .nv.callgraph             --------------------------
	.section	.nv.callgraph,"",@"SHT_CUDA_CALLGRAPH"
	.align	4
	.sectionentsize	8
	.align		4
        /*0000*/ 	.word	0x00000000
	.align		4
        /*0004*/ 	.word	0xffffffff
	.align		4
        /*0008*/ 	.word	0x00000000
	.align		4
        /*000c*/ 	.word	0xfffffffe
	.align		4
        /*0010*/ 	.word	0x00000000
	.align		4
        /*0014*/ 	.word	0xfffffffd
	.align		4
        /*0018*/ 	.word	0x00000000
	.align		4
        /*001c*/ 	.word	0xfffffffc


//--------------------- .text._Z13gpu_operationPA16_dPA16_S_S2_S2_S2_S2_S2_ --------------------------
	.section	.text._Z13gpu_operationPA16_dPA16_S_S2_S2_S2_S2_S2_,"ax",@progbits
	.align	128
        .global         _Z13gpu_operationPA16_dPA16_S_S2_S2_S2_S2_S2_
        .type           _Z13gpu_operationPA16_dPA16_S_S2_S2_S2_S2_S2_,@function
        .size           _Z13gpu_operationPA16_dPA16_S_S2_S2_S2_S2_S2_,(.L_x_1 - _Z13gpu_operationPA16_dPA16_S_S2_S2_S2_S2_S2_)
        .other          _Z13gpu_operationPA16_dPA16_S_S2_S2_S2_S2_S2_,@"STO_CUDA_ENTRY STV_DEFAULT"
_Z13gpu_operationPA16_dPA16_S_S2_S2_S2_S2_S2_:
.text._Z13gpu_operationPA16_dPA16_S_S2_S2_S2_S2_S2_:
[----:B------:R-:W-:Y:S01]  /*0000*/  LDC R1, c[0x0][0x37c] ;  /* 0x0000df00ff017b82 */ /* 0x000fe20000000800 */
[----:B------:R-:W0:Y:S07]  /*0010*/  S2R R2, SR_CTAID.Y ;  /* 0x0000000000027919 */ /* 0x000e2e0000002600 */
[----:B------:R-:W1:Y:S01]  /*0020*/  LDC R5, c[0x0][0x370] ;  /* 0x0000dc00ff057b82 */ /* 0x000e620000000800 */
[----:B------:R-:W2:Y:S01]  /*0030*/  LDCU.64 UR8, c[0x0][0x358] ;  /* 0x00006b00ff0877ac */ /* 0x000ea20008000a00 */
[----:B------:R-:W0:Y:S01]  /*0040*/  S2R R0, SR_CTAID.Z ;  /* 0x0000000000007919 */ /* 0x000e220000002700 */
[----:B------:R-:W1:Y:S05]  /*0050*/  S2R R3, SR_CTAID.X ;  /* 0x0000000000037919 */ /* 0x000e6a0000002500 */
[----:B------:R-:W0:Y:S01]  /*0060*/  LDC R7, c[0x0][0x374] ;  /* 0x0000dd00ff077b82 */ /* 0x000e220000000800 */
[----:B------:R-:W3:Y:S01]  /*0070*/  LDCU UR4, c[0x0][0x360] ;  /* 0x00006c00ff0477ac */ /* 0x000ee20008000800 */
[----:B------:R-:W3:Y:S06]  /*0080*/  S2R R25, SR_TID.X ;  /* 0x0000000000197919 */ /* 0x000eec0000002100 */
[----:B------:R-:W4:Y:S08]  /*0090*/  LDC.64 R22, c[0x0][0x380] ;  /* 0x0000e000ff167b82 */ /* 0x000f300000000a00 */
[----:B------:R-:W5:Y:S08]  /*00a0*/  S2UR UR6, SR_CgaCtaId ;  /* 0x00000000000679c3 */ /* 0x000f700000008800 */
[----:B------:R-:W5:Y:S01]  /*00b0*/  LDC.64 R28, c[0x0][0x390] ;  /* 0x0000e400ff1c7b82 */ /* 0x000f620000000a00 */
[----:B0-----:R-:W-:-:S04]  /*00c0*/  IMAD R4, R7, R0, R2 ;  /* 0x0000000007047224 */ /* 0x001fc800078e0202 */
[----:B-1----:R-:W-:-:S03]  /*00d0*/  IMAD R4, R4, R5, R3 ;  /* 0x0000000504047224 */ /* 0x002fc600078e0203 */
[----:B------:R-:W0:Y:S01]  /*00e0*/  LDC.64 R26, c[0x0][0x398] ;  /* 0x0000e600ff1a7b82 */ /* 0x000e220000000a00 */
[----:B---3--:R-:W-:-:S04]  /*00f0*/  IMAD R25, R4, UR4, R25 ;  /* 0x0000000404197c24 */ /* 0x008fc8000f8e0219 */
[----:B----4-:R-:W-:-:S05]  /*0100*/  IMAD.WIDE R22, R25, 0x80, R22 ;  /* 0x0000008019167825 */ /* 0x010fca00078e0216 */
[----:B--2---:R-:W2:Y:S04]  /*0110*/  LDG.E.64 R4, desc[UR8][R22.64] ;  /* 0x0000000816047981 */ /* 0x004ea8000c1e1b00 */
[----:B------:R-:W2:Y:S04]  /*0120*/  LDG.E.64 R6, desc[UR8][R22.64+0x8] ;  /* 0x0000080816067981 */ /* 0x000ea8000c1e1b00 */
[----:B------:R-:W3:Y:S04]  /*0130*/  LDG.E.64 R12, desc[UR8][R22.64+0x10] ;  /* 0x00001008160c7981 */ /* 0x000ee8000c1e1b00 */
[----:B------:R-:W3:Y:S04]  /*0140*/  LDG.E.64 R14, desc[UR8][R22.64+0x18] ;  /* 0x00001808160e7981 */ /* 0x000ee8000c1e1b00 */
[----:B------:R-:W4:Y:S04]  /*0150*/  LDG.E.64 R16, desc[UR8][R22.64+0x20] ;  /* 0x0000200816107981 */ /* 0x000f28000c1e1b00 */
[----:B------:R-:W4:Y:S01]  /*0160*/  LDG.E.64 R18, desc[UR8][R22.64+0x28] ;  /* 0x0000280816127981 */ /* 0x000f22000c1e1b00 */
[----:B------:R-:W-:-:S02]  /*0170*/  UMOV UR4, 0x400 ;  /* 0x0000040000047882 */ /* 0x000fc40000000000 */
[----:B------:R-:W-:Y:S01]  /*0180*/  UIADD3 UR5, UPT, UPT, UR4, 0x180, URZ ;  /* 0x0000018004057890 */ /* 0x000fe2000fffe0ff */
[----:B------:R-:W4:Y:S03]  /*0190*/  LDG.E.64 R8, desc[UR8][R22.64+0x40] ;  /* 0x0000400816087981 */ /* 0x000f26000c1e1b00 */
[----:B-----5:R-:W-:Y:S01]  /*01a0*/  ULEA UR5, UR6, UR5, 0x18 ;  /* 0x0000000506057291 */ /* 0x020fe2000f8ec0ff */
[----:B------:R-:W5:Y:S04]  /*01b0*/  LDG.E.64 R10, desc[UR8][R22.64+0x48] ;  /* 0x00004808160a7981 */ /* 0x000f68000c1e1b00 */
[----:B------:R-:W5:Y:S01]  /*01c0*/  LDG.E.64 R20, desc[UR8][R22.64+0x70] ;  /* 0x0000700816147981 */ /* 0x000f62000c1e1b00 */
[----:B------:R-:W-:-:S05]  /*01d0*/  LEA R24, R25, UR5, 0x7 ;  /* 0x0000000519187c11 */ /* 0x000fca000f8e38ff */
[----:B--2---:R1:W-:Y:S04]  /*01e0*/  STS.128 [R24], R4 ;  /* 0x0000000418007388 */ /* 0x0043e80000000c00 */
[----:B-1----:R-:W2:Y:S04]  /*01f0*/  LDG.E.64 R4, desc[UR8][R22.64+0x30] ;  /* 0x0000300816047981 */ /* 0x002ea8000c1e1b00 */
[----:B------:R-:W2:Y:S04]  /*0200*/  LDG.E.64 R6, desc[UR8][R22.64+0x38] ;  /* 0x0000380816067981 */ /* 0x000ea8000c1e1b00 */
[----:B---3--:R1:W-:Y:S04]  /*0210*/  STS.128 [R24+0x10], R12 ;  /* 0x0000100c18007388 */ /* 0x0083e80000000c00 */
[----:B----4-:R3:W-:Y:S04]  /*0220*/  STS.128 [R24+0x20], R16 ;  /* 0x0000201018007388 */ /* 0x0107e80000000c00 */
[----:B-1----:R-:W4:Y:S04]  /*0230*/  LDG.E.64 R12, desc[UR8][R22.64+0x50] ;  /* 0x00005008160c7981 */ /* 0x002f28000c1e1b00 */
[----:B------:R-:W4:Y:S04]  /*0240*/  LDG.E.64 R14, desc[UR8][R22.64+0x58] ;  /* 0x00005808160e7981 */ /* 0x000f28000c1e1b00 */
[----:B---3--:R-:W3:Y:S04]  /*0250*/  LDG.E.64 R16, desc[UR8][R22.64+0x60] ;  /* 0x0000600816107981 */ /* 0x008ee8000c1e1b00 */
[----:B------:R-:W3:Y:S04]  /*0260*/  LDG.E.64 R18, desc[UR8][R22.64+0x68] ;  /* 0x0000680816127981 */ /* 0x000ee8000c1e1b00 */
[----:B------:R-:W3:Y:S04]  /*0270*/  LDG.E.64 R22, desc[UR8][R22.64+0x78] ;  /* 0x0000780816167981 */ /* 0x000ee8000c1e1b00 */
[----:B-----5:R1:W-:Y:S01]  /*0280*/  STS.128 [R24+0x40], R8 ;  /* 0x0000400818007388 */ /* 0x0203e20000000c00 */
[----:B------:R-:W-:-:S04]  /*0290*/  IMAD.WIDE.U32 R28, R3, 0x800, R28 ;  /* 0x00000800031c7825 */ /* 0x000fc800078e001c */
[----:B0-----:R-:W-:-:S04]  /*02a0*/  IMAD.WIDE.U32 R26, R3, 0x800, R26 ;  /* 0x00000800031a7825 */ /* 0x001fc800078e001a */
[----:B-1----:R-:W-:-:S04]  /*02b0*/  IMAD.WIDE.U32 R10, R0, 0x8, R28 ;  /* 0x00000008000a7825 */ /* 0x002fc800078e001c */
[C---:B------:R-:W-:Y:S01]  /*02c0*/  IMAD.WIDE.U32 R8, R2.reuse, 0x80, R26 ;  /* 0x0000008002087825 */ /* 0x040fe200078e001a */
[----:B--2---:R0:W-:Y:S02]  /*02d0*/  STS.128 [R24+0x30], R4 ;  /* 0x0000300418007388 */ /* 0x0041e40000000c00 */
[----:B0-----:R-:W0:Y:S02]  /*02e0*/  LDC.64 R4, c[0x0][0x388] ;  /* 0x0000e200ff047b82 */ /* 0x001e240000000a00 */
[----:B----4-:R1:W-:Y:S04]  /*02f0*/  STS.128 [R24+0x50], R12 ;  /* 0x0000500c18007388 */ /* 0x0103e80000000c00 */
[----:B---3--:R-:W-:Y:S04]  /*0300*/  STS.128 [R24+0x60], R16 ;  /* 0x0000601018007388 */ /* 0x008fe80000000c00 */
[----:B------:R2:W-:Y:S01]  /*0310*/  STS.128 [R24+0x70], R20 ;  /* 0x0000701418007388 */ /* 0x0005e20000000c00 */
[----:B------:R-:W-:Y:S01]  /*0320*/  BAR.SYNC.DEFER_BLOCKING 0x0 ;  /* 0x0000000000007b1d */ /* 0x000fe20000010000 */
[----:B0-----:R-:W-:-:S04]  /*0330*/  IMAD.WIDE.U32 R4, R2, 0x80, R4 ;  /* 0x0000008002047825 */ /* 0x001fc800078e0004 */
[----:B-1----:R-:W-:-:S05]  /*0340*/  IMAD.WIDE.U32 R12, R0, 0x8, R4 ;  /* 0x00000008000c7825 */ /* 0x002fca00078e0004 */
[----:B--2---:R-:W2:Y:S04]  /*0350*/  LDG.E.64 R20, desc[UR8][R12.64] ;  /* 0x000000080c147981 */ /* 0x004ea8000c1e1b00 */
[----:B------:R-:W3:Y:S04]  /*0360*/  LDG.E.64 R18, desc[UR8][R10.64] ;  /* 0x000000080a127981 */ /* 0x000ee8000c1e1b00 */
[----:B------:R-:W4:Y:S04]  /*0370*/  LDG.E.64 R26, desc[UR8][R8.64] ;  /* 0x00000008081a7981 */ /* 0x000f28000c1e1b00 */
[----:B------:R-:W5:Y:S04]  /*0380*/  LDG.E.64 R16, desc[UR8][R12.64+0x800] ;  /* 0x000800080c107981 */ /* 0x000f68000c1e1b00 */
[----:B------:R-:W5:Y:S04]  /*0390*/  LDG.E.64 R14, desc[UR8][R10.64+0x80] ;  /* 0x000080080a0e7981 */ /* 0x000f68000c1e1b00 */
[----:B------:R-:W2:Y:S04]  /*03a0*/  LDS.128 R4, [R24] ;  /* 0x0000000018047984 */ /* 0x000ea80000000c00 */
[----:B------:R-:W5:Y:S04]  /*03b0*/  LDG.E.64 R22, desc[UR8][R8.64+0x8] ;  /* 0x0000080808167981 */ /* 0x000f68000c1e1b00 */
[----:B------:R-:W5:Y:S01]  /*03c0*/  LDG.E.64 R28, desc[UR8][R12.64+0x1000] ;  /* 0x001000080c1c7981 */ /* 0x000f62000c1e1b00 */
[----:B--2---:R-:W-:-:S02]  /*03d0*/  DFMA R20, R4, R20, RZ ;  /* 0x000000140414722b */ /* 0x004fc400000000ff */
[C---:B---3--:R-:W-:Y:S02]  /*03e0*/  DFMA R18, R4.reuse, R18, RZ ;  /* 0x000000120412722b */ /* 0x048fe400000000ff */
[----:B----4-:R-:W-:Y:S01]  /*03f0*/  DFMA R4, R4, R26, RZ ;  /* 0x0000001a0404722b */ /* 0x010fe200000000ff */
[----:B------:R-:W2:Y:S03]  /*0400*/  LDG.E.64 R26, desc[UR8][R10.64+0x100] ;  /* 0x000100080a1a7981 */ /* 0x000ea6000c1e1b00 */
[-C--:B-----5:R-:W-:Y:S02]  /*0410*/  DFMA R16, R16, R6.reuse, R20 ;  /* 0x000000061010722b */ /* 0x0a0fe40000000014 */
[----:B------:R-:W3:Y:S01]  /*0420*/  LDG.E.64 R20, desc[UR8][R8.64+0x10] ;  /* 0x0000100808147981 */ /* 0x000ee2000c1e1b00 */
[----:B------:R-:W-:-:S03]  /*0430*/  DFMA R14, R14, R6, R18 ;  /* 0x000000060e0e722b */ /* 0x000fc60000000012 */
[----:B------:R-:W4:Y:S01]  /*0440*/  LDG.E.64 R18, desc[UR8][R12.64+0x1800] ;  /* 0x001800080c127981 */ /* 0x000f22000c1e1b00 */
[----:B------:R-:W-:-:S03]  /*0450*/  DFMA R22, R22, R6, R4 ;  /* 0x000000061616722b */ /* 0x000fc60000000004 */
[----:B------:R-:W0:Y:S02]  /*0460*/  LDS.128 R4, [R24+0x10] ;  /* 0x0000100018047984 */ /* 0x000e240000000c00 */
[C---:B0-----:R-:W-:Y:S02]  /*0470*/  DFMA R16, R4.reuse, R28, R16 ;  /* 0x0000001c0410722b */ /* 0x041fe40000000010 */
[----:B------:R-:W5:Y:S01]  /*0480*/  LDG.E.64 R28, desc[UR8][R8.64+0x18] ;  /* 0x00001808081c7981 */ /* 0x000f62000c1e1b00 */
[----:B--2---:R-:W-:-:S03]  /*0490*/  DFMA R14, R4, R26, R14 ;  /* 0x0000001a040e722b */ /* 0x004fc6000000000e */
[----:B------:R-:W2:Y:S01]  /*04a0*/  LDG.E.64 R26, desc[UR8][R8.64+0x20] ;  /* 0x00002008081a7981 */ /* 0x000ea2000c1e1b00 */
[----:B---3--:R-:W-:-:S03]  /*04b0*/  DFMA R4, R4, R20, R22 ;  /* 0x000000140404722b */ /* 0x008fc60000000016 */
[----:B------:R-:W3:Y:S04]  /*04c0*/  LDG.E.64 R22, desc[UR8][R10.64+0x180] ;  /* 0x000180080a167981 */ /* 0x000ee8000c1e1b00 */
[----:B------:R-:W2:Y:S01]  /*04d0*/  LDG.E.64 R20, desc[UR8][R12.64+0x2000] ;  /* 0x002000080c147981 */ /* 0x000ea2000c1e1b00 */
[----:B----4-:R-:W-:-:S03]  /*04e0*/  DFMA R18, R18, R6, R16 ;  /* 0x000000061212722b */ /* 0x010fc60000000010 */
[----:B------:R-:W4:Y:S01]  /*04f0*/  LDG.E.64 R16, desc[UR8][R10.64+0x200] ;  /* 0x000200080a107981 */ /* 0x000f22000c1e1b00 */
[-C--:B-----5:R-:W-:Y:S02]  /*0500*/  DFMA R28, R28, R6.reuse, R4 ;  /* 0x000000061c1c722b */ /* 0x0a0fe40000000004 */
[----:B---3--:R-:W-:Y:S01]  /*0510*/  DFMA R14, R22, R6, R14 ;  /* 0x00000006160e722b */ /* 0x008fe2000000000e */
[----:B------:R-:W2:Y:S04]  /*0520*/  LDS.128 R4, [R24+0x20] ;  /* 0x0000200018047984 */ /* 0x000ea80000000c00 */
[----:B------:R-:W3:Y:S01]  /*0530*/  LDG.E.64 R22, desc[UR8][R8.64+0x28] ;  /* 0x0000280808167981 */ /* 0x000ee2000c1e1b00 */
[----:B--2---:R-:W-:-:S03]  /*0540*/  DFMA R20, R4, R20, R18 ;  /* 0x000000140414722b */ /* 0x004fc60000000012 */
[----:B------:R-:W2:Y:S01]  /*0550*/  LDG.E.64 R18, desc[UR8][R12.64+0x2800] ;  /* 0x002800080c127981 */ /* 0x000ea2000c1e1b00 */
[----:B----4-:R-:W-:-:S03]  /*0560*/  DFMA R16, R4, R16, R14 ;  /* 0x000000100410722b */ /* 0x010fc6000000000e */
[----:B------:R-:W4:Y:S01]  /*0570*/  LDG.E.64 R14, desc[UR8][R10.64+0x280] ;  /* 0x000280080a0e7981 */ /* 0x000f22000c1e1b00 */
[----:B------:R-:W-:-:S03]  /*0580*/  DFMA R4, R4, R26, R28 ;  /* 0x0000001a0404722b */ /* 0x000fc6000000001c */
[----:B------:R-:W5:Y:S04]  /*0590*/  LDG.E.64 R28, desc[UR8][R12.64+0x3000] ;  /* 0x003000080c1c7981 */ /* 0x000f68000c1e1b00 */
[----:B------:R-:W5:Y:S01]  /*05a0*/  LDG.E.64 R26, desc[UR8][R10.64+0x300] ;  /* 0x000300080a1a7981 */ /* 0x000f62000c1e1b00 */
[----:B--2---:R-:W-:-:S03]  /*05b0*/  DFMA R18, R18, R6, R20 ;  /* 0x000000061212722b */ /* 0x004fc60000000014 */
[----:B------:R-:W2:Y:S01]  /*05c0*/  LDG.E.64 R20, desc[UR8][R8.64+0x30] ;  /* 0x0000300808147981 */ /* 0x000ea2000c1e1b00 */
[----:B----4-:R-:W-:-:S03]  /*05d0*/  DFMA R14, R14, R6, R16 ;  /* 0x000000060e0e722b */ /* 0x010fc60000000010 */
[----:B------:R-:W4:Y:S01]  /*05e0*/  LDG.E.64 R16, desc[UR8][R12.64+0x3800] ;  /* 0x003800080c107981 */ /* 0x000f22000c1e1b00 */
[----:B---3--:R-:W-:-:S03]  /*05f0*/  DFMA R22, R22, R6, R4 ;  /* 0x000000061616722b */ /* 0x008fc60000000004 */
[----:B------:R-:W5:Y:S02]  /*0600*/  LDS.128 R4, [R24+0x30] ;  /* 0x0000300018047984 */ /* 0x000f640000000c00 */
[C---:B-----5:R-:W-:Y:S02]  /*0610*/  DFMA R18, R4.reuse, R28, R18 ;  /* 0x0000001c0412722b */ /* 0x060fe40000000012 */
[C---:B------:R-:W-:Y:S01]  /*0620*/  DFMA R14, R4.reuse, R26, R14 ;  /* 0x0000001a040e722b */ /* 0x040fe2000000000e */
[----:B------:R-:W3:Y:S04]  /*0630*/  LDG.E.64 R28, desc[UR8][R8.64+0x38] ;  /* 0x00003808081c7981 */ /* 0x000ee8000c1e1b00 */
[----:B------:R-:W5:Y:S01]  /*0640*/  LDG.E.64 R26, desc[UR8][R8.64+0x40] ;  /* 0x00004008081a7981 */ /* 0x000f62000c1e1b00 */
[----:B--2---:R-:W-:-:S03]  /*0650*/  DFMA R4, R4, R20, R22 ;  /* 0x000000140404722b */ /* 0x004fc60000000016 */
[----:B------:R-:W2:Y:S04]  /*0660*/  LDG.E.64 R22, desc[UR8][R10.64+0x380] ;  /* 0x000380080a167981 */ /* 0x000ea8000c1e1b00 */
[----:B------:R-:W5:Y:S01]  /*0670*/  LDG.E.64 R20, desc[UR8][R12.64+0x4000] ;  /* 0x004000080c147981 */ /* 0x000f62000c1e1b00 */
[----:B----4-:R-:W-:-:S03]  /*0680*/  DFMA R16, R16, R6, R18 ;  /* 0x000000061010722b */ /* 0x010fc60000000012 */
[----:B------:R-:W4:Y:S01]  /*0690*/  LDG.E.64 R18, desc[UR8][R10.64+0x400] ;  /* 0x000400080a127981 */ /* 0x000f22000c1e1b00 */
[-C--:B---3--:R-:W-:Y:S02]  /*06a0*/  DFMA R28, R28, R6.reuse, R4 ;  /* 0x000000061c1c722b */ /* 0x088fe40000000004 */
[----:B--2---:R-:W-:Y:S01]  /*06b0*/  DFMA R14, R22, R6, R14 ;  /* 0x00000006160e722b */ /* 0x004fe2000000000e */
[----:B------:R-:W5:Y:S04]  /*06c0*/  LDS.128 R4, [R24+0x40] ;  /* 0x0000400018047984 */ /* 0x000f680000000c00 */
[----:B------:R-:W2:Y:S01]  /*06d0*/  LDG.E.64 R22, desc[UR8][R8.64+0x48] ;  /* 0x0000480808167981 */ /* 0x000ea2000c1e1b00 */
[----:B-----5:R-:W-:-:S03]  /*06e0*/  DFMA R20, R4, R20, R16 ;  /* 0x000000140414722b */ /* 0x020fc60000000010 */
[----:B------:R-:W3:Y:S01]  /*06f0*/  LDG.E.64 R16, desc[UR8][R12.64+0x4800] ;  /* 0x004800080c107981 */ /* 0x000ee2000c1e1b00 */
[----:B----4-:R-:W-:-:S03]  /*0700*/  DFMA R18, R4, R18, R14 ;  /* 0x000000120412722b */ /* 0x010fc6000000000e */
[----:B------:R-:W4:Y:S01]  /*0710*/  LDG.E.64 R14, desc[UR8][R10.64+0x480] ;  /* 0x000480080a0e7981 */ /* 0x000f22000c1e1b00 */
[----:B------:R-:W-:-:S03]  /*0720*/  DFMA R4, R4, R26, R28 ;  /* 0x0000001a0404722b */ /* 0x000fc6000000001c */
[----:B------:R-:W5:Y:S04]  /*0730*/  LDG.E.64 R28, desc[UR8][R12.64+0x5000] ;  /* 0x005000080c1c7981 */ /* 0x000f68000c1e1b00 */
[----:B------:R-:W5:Y:S01]  /*0740*/  LDG.E.64 R26, desc[UR8][R10.64+0x500] ;  /* 0x000500080a1a7981 */ /* 0x000f62000c1e1b00 */
[----:B---3--:R-:W-:-:S03]  /*0750*/  DFMA R16, R16, R6, R20 ;  /* 0x000000061010722b */ /* 0x008fc60000000014 */
[----:B------:R-:W3:Y:S01]  /*0760*/  LDG.E.64 R20, desc[UR8][R8.64+0x50] ;  /* 0x0000500808147981 */ /* 0x000ee2000c1e1b00 */
[----:B----4-:R-:W-:-:S03]  /*0770*/  DFMA R14, R14, R6, R18 ;  /* 0x000000060e0e722b */ /* 0x010fc60000000012 */
[----:B------:R-:W4:Y:S01]  /*0780*/  LDG.E.64 R18, desc[UR8][R12.64+0x5800] ;  /* 0x005800080c127981 */ /* 0x000f22000c1e1b00 */
[----:B--2---:R-:W-:-:S03]  /*0790*/  DFMA R22, R22, R6, R4 ;  /* 0x000000061616722b */ /* 0x004fc60000000004 */
[----:B------:R-:W5:Y:S02]  /*07a0*/  LDS.128 R4, [R24+0x50] ;  /* 0x0000500018047984 */ /* 0x000f640000000c00 */
[C---:B-----5:R-:W-:Y:S02]  /*07b0*/  DFMA R16, R4.reuse, R28, R16 ;  /* 0x0000001c0410722b */ /* 0x060fe40000000010 */
[C---:B------:R-:W-:Y:S01]  /*07c0*/  DFMA R14, R4.reuse, R26, R14 ;  /* 0x0000001a040e722b */ /* 0x040fe2000000000e */
[----:B------:R-:W2:Y:S04]  /*07d0*/  LDG.E.64 R28, desc[UR8][R8.64+0x58] ;  /* 0x00005808081c7981 */ /* 0x000ea8000c1e1b00 */
[----:B------:R-:W5:Y:S01]  /*07e0*/  LDG.E.64 R26, desc[UR8][R12.64+0x6000] ;  /* 0x006000080c1a7981 */ /* 0x000f62000c1e1b00 */
[----:B---3--:R-:W-:-:S03]  /*07f0*/  DFMA R4, R4, R20, R22 ;  /* 0x000000140404722b */ /* 0x008fc60000000016 */
[----:B------:R-:W3:Y:S01]  /*0800*/  LDG.E.64 R20, desc[UR8][R10.64+0x580] ;  /* 0x000580080a147981 */ /* 0x000ee2000c1e1b00 */
[----:B----4-:R-:W-:-:S03]  /*0810*/  DFMA R18, R18, R6, R16 ;  /* 0x000000061212722b */ /* 0x010fc60000000010 */
[----:B------:R-:W4:Y:S04]  /*0820*/  LDG.E.64 R16, desc[UR8][R10.64+0x600] ;  /* 0x000600080a107981 */ /* 0x000f28000c1e1b00 */
[----:B------:R-:W4:Y:S01]  /*0830*/  LDG.E.64 R22, desc[UR8][R8.64+0x60] ;  /* 0x0000600808167981 */ /* 0x000f22000c1e1b00 */
[-C--:B--2---:R-:W-:Y:S02]  /*0840*/  DFMA R28, R28, R6.reuse, R4 ;  /* 0x000000061c1c722b */ /* 0x084fe40000000004 */
[----:B---3--:R-:W-:Y:S01]  /*0850*/  DFMA R14, R20, R6, R14 ;  /* 0x00000006140e722b */ /* 0x008fe2000000000e */
[----:B------:R-:W5:Y:S04]  /*0860*/  LDS.128 R4, [R24+0x60] ;  /* 0x0000600018047984 */ /* 0x000f680000000c00 */
[----:B------:R-:W2:Y:S01]  /*0870*/  LDG.E.64 R20, desc[UR8][R10.64+0x680] ;  /* 0x000680080a147981 */ /* 0x000ea2000c1e1b00 */
[----:B-----5:R-:W-:-:S02]  /*0880*/  DFMA R26, R4, R26, R18 ;  /* 0x0000001a041a722b */ /* 0x020fc40000000012 */
[C---:B----4-:R-:W-:Y:S01]  /*0890*/  DFMA R16, R4.reuse, R16, R14 ;  /* 0x000000100410722b */ /* 0x050fe2000000000e */
[----:B------:R-:W3:Y:S04]  /*08a0*/  LDG.E.64 R18, desc[UR8][R8.64+0x68] ;  /* 0x0000680808127981 */ /* 0x000ee8000c1e1b00 */
[----:B------:R-:W4:Y:S01]  /*08b0*/  LDG.E.64 R14, desc[UR8][R12.64+0x6800] ;  /* 0x006800080c0e7981 */ /* 0x000f22000c1e1b00 */
[----:B------:R-:W-:-:S03]  /*08c0*/  DFMA R22, R4, R22, R28 ;  /* 0x000000160416722b */ /* 0x000fc6000000001c */
[----:B------:R-:W5:Y:S04]  /*08d0*/  LDG.E.64 R4, desc[UR8][R12.64+0x7000] ;  /* 0x007000080c047981 */ /* 0x000f68000c1e1b00 */
[----:B------:R-:W5:Y:S01]  /*08e0*/  LDG.E.64 R12, desc[UR8][R12.64+0x7800] ;  /* 0x007800080c0c7981 */ /* 0x000f62000c1e1b00 */
[----:B--2---:R-:W-:-:S03]  /*08f0*/  DFMA R20, R20, R6, R16 ;  /* 0x000000061414722b */ /* 0x004fc60000000010 */
[----:B------:R-:W2:Y:S01]  /*0900*/  LDG.E.64 R16, desc[UR8][R10.64+0x700] ;  /* 0x000700080a107981 */ /* 0x000ea2000c1e1b00 */
[----:B---3--:R-:W-:-:S03]  /*0910*/  DFMA R18, R18, R6, R22 ;  /* 0x000000061212722b */ /* 0x008fc60000000016 */
[----:B------:R-:W3:Y:S01]  /*0920*/  LDG.E.64 R22, desc[UR8][R10.64+0x780] ;  /* 0x000780080a167981 */ /* 0x000ee2000c1e1b00 */
[----:B----4-:R-:W-:-:S03]  /*0930*/  DFMA R14, R14, R6, R26 ;  /* 0x000000060e0e722b */ /* 0x010fc6000000001a */
[----:B------:R-:W4:Y:S04]  /*0940*/  LDG.E.64 R6, desc[UR8][R8.64+0x70] ;  /* 0x0000700808067981 */ /* 0x000f28000c1e1b00 */
[----:B------:R0:W3:Y:S04]  /*0950*/  LDG.E.64 R26, desc[UR8][R8.64+0x78] ;  /* 0x00007808081a7981 */ /* 0x0000e8000c1e1b00 */
[----:B0-----:R-:W5:Y:S01]  /*0960*/  LDS.128 R8, [R24+0x70] ;  /* 0x0000700018087984 */ /* 0x001f620000000c00 */
[----:B------:R-:W-:Y:S02]  /*0970*/  ULEA UR7, UR6, UR4, 0x18 ;  /* 0x0000000406077291 */ /* 0x000fe4000f8ec0ff */
[----:B------:R-:W-:-:S02]  /*0980*/  UIADD3 UR5, UPT, UPT, UR4, 0x80, URZ ;  /* 0x0000008004057890 */ /* 0x000fc4000fffe0ff */
[----:B------:R-:W-:Y:S02]  /*0990*/  UIADD3 UR4, UPT, UPT, UR4, 0x100, URZ ;  /* 0x0000010004047890 */ /* 0x000fe4000fffe0ff */
[----:B------:R-:W-:Y:S02]  /*09a0*/  ULEA UR5, UR6, UR5, 0x18 ;  /* 0x0000000506057291 */ /* 0x000fe4000f8ec0ff */
[----:B------:R-:W-:Y:S01]  /*09b0*/  ULEA UR4, UR6, UR4, 0x18 ;  /* 0x0000000406047291 */ /* 0x000fe2000f8ec0ff */
[C---:B------:R-:W-:Y:S01]  /*09c0*/  ISETP.NE.AND P0, PT, R25.reuse, RZ, PT ;  /* 0x000000ff1900720c */ /* 0x040fe20003f05270 */
[----:B-----5:R-:W-:Y:S01]  /*09d0*/  DFMA R4, R8, R4, R14 ;  /* 0x000000040804722b */ /* 0x020fe2000000000e */
[----:B------:R-:W0:Y:S07]  /*09e0*/  LDC.64 R14, c[0x0][0x3a0] ;  /* 0x0000e800ff0e7b82 */ /* 0x000e2e0000000a00 */
[----:B------:R-:W-:Y:S01]  /*09f0*/  DFMA R28, R12, R10, R4 ;  /* 0x0000000a0c1c722b */ /* 0x000fe20000000004 */
[----:B------:R-:W-:Y:S01]  /*0a00*/  LEA R5, R25, UR7, 0x3 ;  /* 0x0000000719057c11 */ /* 0x000fe2000f8e18ff */
[----:B------:R-:W1:Y:S05]  /*0a10*/  LDC.64 R12, c[0x0][0x3a8] ;  /* 0x0000ea00ff0c7b82 */ /* 0x000e6a0000000a00 */
[----:B------:R5:W-:Y:S03]  /*0a20*/  STS.64 [R5], R28 ;  /* 0x0000001c05007388 */ /* 0x000be60000000a00 */
[----:B-----5:R-:W5:Y:S01]  /*0a30*/  LDC.64 R4, c[0x0][0x3b0] ;  /* 0x0000ec00ff047b82 */ /* 0x020f620000000a00 */
[----:B0-----:R-:W-:-:S04]  /*0a40*/  IMAD.WIDE.U32 R14, R3, 0x800, R14 ;  /* 0x00000800030e7825 */ /* 0x001fc800078e000e */
[----:B-1----:R-:W-:-:S04]  /*0a50*/  IMAD.WIDE.U32 R12, R3, 0x800, R12 ;  /* 0x00000800030c7825 */ /* 0x002fc800078e000c */
[----:B------:R-:W-:-:S04]  /*0a60*/  IMAD.WIDE.U32 R14, R2, 0x80, R14 ;  /* 0x00000080020e7825 */ /* 0x000fc800078e000e */
[----:B-----5:R-:W-:-:S04]  /*0a70*/  IMAD.WIDE.U32 R4, R3, 0x800, R4 ;  /* 0x0000080003047825 */ /* 0x020fc800078e0004 */
[----:B------:R-:W-:-:S04]  /*0a80*/  IMAD.WIDE.U32 R4, R2, 0x80, R4 ;  /* 0x0000008002047825 */ /* 0x000fc800078e0004 */
[----:B------:R-:W-:Y:S01]  /*0a90*/  IMAD.WIDE.U32 R4, R0, 0x8, R4 ;  /* 0x0000000800047825 */ /* 0x000fe200078e0004 */
[C---:B--2---:R-:W-:Y:S02]  /*0aa0*/  DFMA R16, R8.reuse, R16, R20 ;  /* 0x000000100810722b */ /* 0x044fe40000000014 */
[----:B----4-:R-:W-:-:S06]  /*0ab0*/  DFMA R6, R8, R6, R18 ;  /* 0x000000060806722b */ /* 0x010fcc0000000012 */
[-C--:B---3--:R-:W-:Y:S01]  /*0ac0*/  DFMA R16, R22, R10.reuse, R16 ;  /* 0x0000000a1610722b */ /* 0x088fe20000000010 */
[C---:B------:R-:W-:Y:S02]  /*0ad0*/  LEA R9, R25.reuse, UR5, 0x3 ;  /* 0x0000000519097c11 */ /* 0x040fe4000f8e18ff */
[----:B------:R-:W-:Y:S01]  /*0ae0*/  LEA R25, R25, UR4, 0x3 ;  /* 0x0000000419197c11 */ /* 0x000fe2000f8e18ff */
[----:B------:R-:W-:-:S03]  /*0af0*/  DFMA R26, R26, R10, R6 ;  /* 0x0000000a1a1a722b */ /* 0x000fc60000000006 */
[----:B------:R0:W-:Y:S04]  /*0b00*/  STS.64 [R9], R16 ;  /* 0x0000001009007388 */ /* 0x0001e80000000a00 */
[----:B------:R0:W-:Y:S01]  /*0b10*/  STS.64 [R25], R26 ;  /* 0x0000001a19007388 */ /* 0x0001e20000000a00 */
[----:B------:R-:W-:-:S04]  /*0b20*/  IMAD.WIDE.U32 R6, R2, 0x80, R12 ;  /* 0x0000008002067825 */ /* 0x000fc800078e000c */
[C---:B------:R-:W-:Y:S01]  /*0b30*/  IMAD.WIDE.U32 R2, R0.reuse, 0x8, R14 ;  /* 0x0000000800027825 */ /* 0x040fe200078e000e */
[----:B------:R-:W-:Y:S03]  /*0b40*/  BAR.SYNC.DEFER_BLOCKING 0x0 ;  /* 0x0000000000007b1d */ /* 0x000fe60000010000 */
[----:B------:R-:W-:-:S03]  /*0b50*/  IMAD.WIDE.U32 R6, R0, 0x8, R6 ;  /* 0x0000000800067825 */ /* 0x000fc600078e0006 */
[----:B------:R0:W-:Y:S04]  /*0b60*/  STG.E.64 desc[UR8][R2.64], RZ ;  /* 0x000000ff02007986 */ /* 0x0001e8000c101b08 */
[----:B------:R0:W-:Y:S04]  /*0b70*/  STG.E.64 desc[UR8][R4.64], RZ ;  /* 0x000000ff04007986 */ /* 0x0001e8000c101b08 */
[----:B------:R0:W-:Y:S01]  /*0b80*/  STG.E.64 desc[UR8][R6.64], RZ ;  /* 0x000000ff06007986 */ /* 0x0001e2000c101b08 */
[----:B------:R-:W-:Y:S05]  /*0b90*/  @P0 EXIT ;  /* 0x000000000000094d */ /* 0x000fea0003800000 */
[----:B------:R-:W2:Y:S04]  /*0ba0*/  LDG.E.64 R12, desc[UR8][R2.64] ;  /* 0x00000008020c7981 */ /* 0x000ea8000c1e1b00 */
[----:B0-----:R-:W2:Y:S02]  /*0bb0*/  LDS.128 R8, [UR7] ;  /* 0x00000007ff087984 */ /* 0x001ea40008000c00 */
[----:B--2---:R-:W-:Y:S02]  /*0bc0*/  DADD R8, R8, R12 ;  /* 0x0000000008087229 */ /* 0x004fe4000000000c */
[----:B------:R-:W0:Y:S05]  /*0bd0*/  LDS.128 R12, [UR7+0x100] ;  /* 0x00010007ff0c7984 */ /* 0x000e2a0008000c00 */
[----:B------:R-:W-:Y:S04]  /*0be0*/  STG.E.64 desc[UR8][R2.64], R8 ;  /* 0x0000000802007986 */ /* 0x000fe8000c101b08 */
[----:B------:R-:W0:Y:S02]  /*0bf0*/  LDG.E.64 R16, desc[UR8][R4.64] ;  /* 0x0000000804107981 */ /* 0x000e24000c1e1b00 */
[----:B0-----:R-:W-:-:S02]  /*0c00*/  DADD R12, R12, R16 ;  /* 0x000000000c0c7229 */ /* 0x001fc40000000010 */
[----:B------:R-:W0:Y:S05]  /*0c10*/  LDS.128 R16, [UR7+0x80] ;  /* 0x00008007ff107984 */ /* 0x000e2a0008000c00 */
[----:B------:R1:W-:Y:S04]  /*0c20*/  STG.E.64 desc[UR8][R4.64], R12 ;  /* 0x0000000c04007986 */ /* 0x0003e8000c101b08 */
[----:B------:R-:W0:Y:S02]  /*0c30*/  LDG.E.64 R20, desc[UR8][R6.64] ;  /* 0x0000000806147981 */ /* 0x000e24000c1e1b00 */
[----:B0-----:R-:W-:-:S07]  /*0c40*/  DADD R16, R16, R20 ;  /* 0x0000000010107229 */ /* 0x001fce0000000014 */
[----:B------:R-:W-:Y:S04]  /*0c50*/  STG.E.64 desc[UR8][R6.64], R16 ;  /* 0x0000001006007986 */ /* 0x000fe8000c101b08 */
[----:B------:R-:W2:Y:S02]  /*0c60*/  LDG.E.64 R20, desc[UR8][R2.64] ;  /* 0x0000000802147981 */ /* 0x000ea4000c1e1b00 */
[----:B--2---:R-:W-:-:S07]  /*0c70*/  DADD R20, R20, R10 ;  /* 0x0000000014147229 */ /* 0x004fce000000000a */
[----:B------:R-:W-:Y:S04]  /*0c80*/  STG.E.64 desc[UR8][R2.64], R20 ;  /* 0x0000001402007986 */ /* 0x000fe8000c101b08 */
[----:B------:R-:W2:Y:S02]  /*0c90*/  LDG.E.64 R8, desc[UR8][R4.64] ;  /* 0x0000000804087981 */ /* 0x000ea4000c1e1b00 */
[----:B--2---:R-:W-:-:S07]  /*0ca0*/  DADD R22, R8, R14 ;  /* 0x0000000008167229 */ /* 0x004fce000000000e */
[----:B------:R-:W-:Y:S04]  /*0cb0*/  STG.E.64 desc[UR8][R4.64], R22 ;  /* 0x0000001604007986 */ /* 0x000fe8000c101b08 */
[----:B------:R-:W2:Y:S02]  /*0cc0*/  LDG.E.64 R8, desc[UR8][R6.64] ;  /* 0x0000000806087981 */ /* 0x000ea4000c1e1b00 */
[----:B--2---:R-:W-:Y:S02]  /*0cd0*/  DADD R24, R8, R18 ;  /* 0x0000000008187229 */ /* 0x004fe40000000012 */
[----:B------:R-:W0:Y:S05]  /*0ce0*/  LDS.128 R8, [UR7+0x10] ;  /* 0x00001007ff087984 */ /* 0x000e2a0008000c00 */
[----:B------:R-:W-:Y:S04]  /*0cf0*/  STG.E.64 desc[UR8][R6.64], R24 ;  /* 0x0000001806007986 */ /* 0x000fe8000c101b08 */
[----:B-1----:R-:W0:Y:S02]  /*0d00*/  LDG.E.64 R12, desc[UR8][R2.64] ;  /* 0x00000008020c7981 */ /* 0x002e24000c1e1b00 */
[----:B0-----:R-:W-:-:S02]  /*0d10*/  DADD R8, R8, R12 ;  /* 0x0000000008087229 */ /* 0x001fc4000000000c */
        /* <DEDUP_REMOVED lines=141> */
[----:B-1----:R-:W2:Y:S02]  /*15f0*/  LDG.E.64 R12, desc[UR8][R6.64] ;  /* 0x00000008060c7981 */ /* 0x002ea4000c1e1b00 */
[----:B--2---:R-:W-:-:S07]  /*1600*/  DADD R12, R12, R18 ;  /* 0x000000000c0c7229 */ /* 0x004fce0000000012 */
[----:B------:R-:W-:Y:S01]  /*1610*/  STG.E.64 desc[UR8][R6.64], R12 ;  /* 0x0000000c06007986 */ /* 0x000fe2000c101b08 */
[----:B------:R-:W-:Y:S05]  /*1620*/  EXIT ;  /* 0x000000000000794d */ /* 0x000fea0003800000 */
.L_x_0:
[----:B------:R-:W-:-:S00]  /*1630*/  BRA `(.L_x_0) ;  /* 0xfffffffc00fc7947 */ /* 0x000fc0000383ffff */
[----:B------:R-:W-:-:S00]  /*1640*/  NOP ;  /* 0x0000000000007918 */ /* 0x000fc00000000000 */
        /* <DEDUP_REMOVED lines=11> */
.L_x_1:


//--------------------- .nv.shared._Z13gpu_operationPA16_dPA16_S_S2_S2_S2_S2_S2_ --------------------------
	.section	.nv.shared._Z13gpu_operationPA16_dPA16_S_S2_S2_S2_S2_S2_,"aw",@nobits
	.sectionflags	@""
	.align	8
.nv.shared._Z13gpu_operationPA16_dPA16_S_S2_S2_S2_S2_S2_:
	.zero		3456


//--------------------- .nv.shared.reserved.0     --------------------------
	.section	.nv.shared.reserved.0,"aw",@nobits
	.weak		__nv_reservedSMEM_offset_0_alias
	.size		__nv_reservedSMEM_offset_0_alias, 0, 64
	.other		__nv_reservedSMEM_offset_0_alias,@"STO_CUDA_RESERVED_SHARED STV_DEFAULT"
__nv_reservedSMEM_offset_0_alias:
	.zero		0
	.zero		64


//--------------------- .nv.constant0._Z13gpu_operationPA16_dPA16_S_S2_S2_S2_S2_S2_ --------------------------
	.section	.nv.constant0._Z13gpu_operationPA16_dPA16_S_S2_S2_S2_S2_S2_,"a",@progbits
	.sectionflags	@""
	.align	4
.nv.constant0._Z13gpu_operationPA16_dPA16_S_S2_S2_S2_S2_S2_:
	.zero		952


//--------------------- SYMBOLS --------------------------

	.type		.nv.reservedSmem.offset0,@object
	.size		.nv.reservedSmem.offset0,0x4
	.type		.nv.reservedSmem.cap,@object
	.size		.nv.reservedSmem.cap,0x4
